	.headerflags	@"EF_CUDA_TEXMODE_UNIFIED EF_CUDA_64BIT_ADDRESS EF_CUDA_SM86 EF_CUDA_VIRTUAL_SM(EF_CUDA_SM86)"
	.elftype	@"ET_EXEC"


//--------------------- .nv.info                  --------------------------
	.section	.nv.info,"",@"SHT_CUDA_INFO"
	.align	4


	//----- nvinfo : EIATTR_REGCOUNT
	.align		4
        /*0000*/ 	.byte	0x04, 0x2f
        /*0002*/ 	.short	(.L_1 - .L_0)
	.align		4
.L_0:
        /*0004*/ 	.word	index@(triton__0d1d2de)
        /*0008*/ 	.word	0x0000000c


	//----- nvinfo : EIATTR_MAX_STACK_SIZE
	.align		4
.L_1:
        /*000c*/ 	.byte	0x04, 0x23
        /*000e*/ 	.short	(.L_3 - .L_2)
	.align		4
.L_2:
        /*0010*/ 	.word	index@(triton__0d1d2de)
        /*0014*/ 	.word	0x00000000


	//----- nvinfo : EIATTR_MIN_STACK_SIZE
	.align		4
.L_3:
        /*0018*/ 	.byte	0x04, 0x12
        /*001a*/ 	.short	(.L_5 - .L_4)
	.align		4
.L_4:
        /*001c*/ 	.word	index@(triton__0d1d2de)
        /*0020*/ 	.word	0x00000000


	//----- nvinfo : EIATTR_FRAME_SIZE
	.align		4
.L_5:
        /*0024*/ 	.byte	0x04, 0x11
        /*0026*/ 	.short	(.L_7 - .L_6)
	.align		4
.L_6:
        /*0028*/ 	.word	index@(triton__0d1d2de)
        /*002c*/ 	.word	0x00000000
.L_7:


//--------------------- .nv.info.triton__0d1d2de  --------------------------
	.section	.nv.info.triton__0d1d2de,"",@"SHT_CUDA_INFO"
	.align	4


	//----- nvinfo : EIATTR_CUDA_API_VERSION
	.align		4
        /*0000*/ 	.byte	0x04, 0x37
        /*0002*/ 	.short	(.L_9 - .L_8)
.L_8:
        /*0004*/ 	.word	0x0000007b


	//----- nvinfo : EIATTR_SW2861232_WAR
	.align		4
.L_9:
        /*0008*/ 	.byte	0x01, 0x35
	.zero		2


	//----- nvinfo : EIATTR_PARAM_CBANK
	.align		4
        /*000c*/ 	.byte	0x04, 0x0a
        /*000e*/ 	.short	(.L_11 - .L_10)
	.align		4
.L_10:
        /*0010*/ 	.word	index@(.nv.constant0.triton__0d1d2de)
        /*0014*/ 	.short	0x0160
        /*0016*/ 	.short	0x0014


	//----- nvinfo : EIATTR_CBANK_PARAM_SIZE
	.align		4
.L_11:
        /*0018*/ 	.byte	0x03, 0x19
        /*001a*/ 	.short	0x0014


	//----- nvinfo : EIATTR_KPARAM_INFO
	.align		4
        /*001c*/ 	.byte	0x04, 0x17
        /*001e*/ 	.short	(.L_13 - .L_12)
.L_12:
        /*0020*/ 	.word	0x00000000
        /*0024*/ 	.short	0x0002
        /*0026*/ 	.short	0x0010
        /*0028*/ 	.byte	0x00, 0xf0, 0x11, 0x00


	//----- nvinfo : EIATTR_KPARAM_INFO
	.align		4
.L_13:
        /*002c*/ 	.byte	0x04, 0x17
        /*002e*/ 	.short	(.L_15 - .L_14)
.L_14:
        /*0030*/ 	.word	0x00000000
        /*0034*/ 	.short	0x0001
        /*0036*/ 	.short	0x0008
        /*0038*/ 	.byte	0x00, 0xf0, 0x21, 0x00


	//----- nvinfo : EIATTR_KPARAM_INFO
	.align		4
.L_15:
        /*003c*/ 	.byte	0x04, 0x17
        /*003e*/ 	.short	(.L_17 - .L_16)
.L_16:
        /*0040*/ 	.word	0x00000000
        /*0044*/ 	.short	0x0000
        /*0046*/ 	.short	0x0000
        /*0048*/ 	.byte	0x00, 0xf0, 0x21, 0x00


	//----- nvinfo : EIATTR_MAXREG_COUNT
	.align		4
.L_17:
        /*004c*/ 	.byte	0x03, 0x1b
        /*004e*/ 	.short	0x00ff


	//----- nvinfo : EIATTR_EXIT_INSTR_OFFSETS
	.align		4
        /*0050*/ 	.byte	0x04, 0x1c
        /*0052*/ 	.short	(.L_19 - .L_18)


	//   ....[0]....
.L_18:
        /*0054*/ 	.word	0x000001b0


	//   ....[1]....
        /*0058*/ 	.word	0x000001d0


	//----- nvinfo : EIATTR_MAX_THREADS
	.align		4
.L_19:
        /*005c*/ 	.byte	0x04, 0x05
        /*005e*/ 	.short	(.L_21 - .L_20)
.L_20:
        /*0060*/ 	.word	0x00000080
        /*0064*/ 	.word	0x00000001
        /*0068*/ 	.word	0x00000001
.L_21:


//--------------------- .nv.rel.action            --------------------------
	.section	.nv.rel.action,"",@"SHT_CUDA_RELOCINFO"
	.align	8
	.sectionentsize	8
        /*0000*/ 	.byte	0x73, 0x00, 0x00, 0x00, 0x00, 0x00, 0x00, 0x00, 0x00, 0x00, 0x00, 0x11, 0x25, 0x00, 0x05, 0x36


//--------------------- .nv.constant0.triton__0d1d2de --------------------------
	.section	.nv.constant0.triton__0d1d2de,"a",@progbits
	.align	4
.nv.constant0.triton__0d1d2de:
	.zero		372


//--------------------- .text.triton__0d1d2de     --------------------------
	.section	.text.triton__0d1d2de,"ax",@progbits
	.sectioninfo	@"SHI_REGISTERS=12"
	.align	128
        .global         triton__0d1d2de
        .type           triton__0d1d2de,@function
        .size           triton__0d1d2de,(.L_x_1 - triton__0d1d2de)
        .other          triton__0d1d2de,@"STO_CUDA_ENTRY STV_DEFAULT"
triton__0d1d2de:
.text.triton__0d1d2de:
[----:B------:R-:W-:-:S02]  /*0000*/  IMAD.MOV.U32 R1, RZ, RZ, c[0x0][0x28] ;  /* 0x00000a00ff017624 */ /* 0x000fc400078e00ff */
[----:B------:R-:W0:Y:S01]  /*0010*/  S2R R0, SR_TID.X ;  /* 0x0000000000007919 */ /* 0x000e220000002100 */
[----:B------:R-:W-:Y:S01]  /*0020*/  IMAD.MOV.U32 R5, RZ, RZ, 0x4 ;  /* 0x00000004ff057424 */ /* 0x000fe200078e00ff */
[----:B------:R-:W-:Y:S01]  /*0030*/  CS2R R6, SRZ ;  /* 0x0000000000067805 */ /* 0x000fe2000001ff00 */
[----:B------:R-:W-:Y:S01]  /*0040*/  IMAD.MOV.U32 R9, RZ, RZ, RZ ;  /* 0x000000ffff097224 */ /* 0x000fe200078e00ff */
[----:B------:R-:W1:Y:S01]  /*0050*/  S2R R3, SR_CTAID.X ;  /* 0x0000000000037919 */ /* 0x000e620000002500 */
[----:B------:R-:W-:Y:S01]  /*0060*/  ULDC.64 UR4, c[0x0][0x118] ;  /* 0x0000460000047ab9 */ /* 0x000fe20000000a00 */
[----:B0-----:R-:W-:Y:S01]  /*0070*/  IMAD.SHL.U32 R0, R0, 0x2, RZ ;  /* 0x0000000200007824 */ /* 0x001fe200078e00ff */
[----:B-1----:R-:W-:-:S04]  /*0080*/  SHF.R.S32.HI R2, RZ, 0x17, R3 ;  /* 0x00000017ff027819 */ /* 0x002fc80000011403 */
[----:B------:R-:W-:-:S05]  /*0090*/  LOP3.LUT R0, R0, 0xfe, RZ, 0xc0, !PT ;  /* 0x000000fe00007812 */ /* 0x000fca00078ec0ff */
[----:B------:R-:W-:Y:S01]  /*00a0*/  IMAD R0, R3, 0x100, R0 ;  /* 0x0000010003007824 */ /* 0x000fe200078e0200 */
[----:B------:R-:W-:-:S04]  /*00b0*/  SGXT R3, R2, 0x1 ;  /* 0x000000010203781a */ /* 0x000fc80000000200 */
[----:B------:R-:W-:Y:S02]  /*00c0*/  LEA.HI R3, R3, R0, RZ, 0x6 ;  /* 0x0000000003037211 */ /* 0x000fe400078f30ff */
[C---:B------:R-:W-:Y:S02]  /*00d0*/  ISETP.GE.AND P2, PT, R0.reuse, 0x400, PT ;  /* 0x000004000000780c */ /* 0x040fe40003f46270 */
[----:B------:R-:W-:Y:S01]  /*00e0*/  SHF.R.S32.HI R4, RZ, 0x6, R3 ;  /* 0x00000006ff047819 */ /* 0x000fe20000011403 */
[----:B------:R-:W-:-:S04]  /*00f0*/  IMAD.WIDE R2, R0, R5, c[0x0][0x160] ;  /* 0x0000580000027625 */ /* 0x000fc800078e0205 */
[----:B------:R-:W-:-:S04]  /*0100*/  IMAD.WIDE R4, R4, R5, c[0x0][0x168] ;  /* 0x00005a0004047625 */ /* 0x000fc800078e0205 */
[----:B------:R-:W-:Y:S02]  /*0110*/  IMAD.MOV.U32 R0, RZ, RZ, RZ ;  /* 0x000000ffff007224 */ /* 0x000fe400078e00ff */
[----:B------:R-:W2:Y:S04]  /*0120*/  @!P2 LDG.E.64 R6, [R2.64] ;  /* 0x000000040206a981 */ /* 0x000ea8000c1e1b00 */
[----:B------:R-:W2:Y:S04]  /*0130*/  @!P2 LDG.E.EL R9, [R4.64] ;  /* 0x000000040409a981 */ /* 0x000ea8000c2e1900 */
[----:B------:R-:W3:Y:S01]  /*0140*/  @!P2 LDG.E.EL R0, [R4.64] ;  /* 0x000000040400a981 */ /* 0x000ee2000c2e1900 */
[----:B--2---:R-:W-:Y:S01]  /*0150*/  FSETP.GEU.AND P0, PT, R6, -R9, PT ;  /* 0x800000090600720b */ /* 0x004fe20003f0e000 */
[----:B------:R-:W-:Y:S01]  /*0160*/  FADD R6, R9, R6 ;  /* 0x0000000609067221 */ /* 0x000fe20000000000 */
[----:B---3--:R-:W-:Y:S01]  /*0170*/  FADD R8, R0, R7 ;  /* 0x0000000700087221 */ /* 0x008fe20000000000 */
[----:B------:R-:W-:-:S03]  /*0180*/  FSETP.GEU.AND P1, PT, R7, -R0, PT ;  /* 0x800000000700720b */ /* 0x000fc60003f2e000 */
[----:B------:R-:W-:Y:S02]  /*0190*/  FSEL R6, R6, RZ, P0 ;  /* 0x000000ff06067208 */ /* 0x000fe40000000000 */
[----:B------:R-:W-:Y:S01]  /*01a0*/  FSEL R7, R8, RZ, P1 ;  /* 0x000000ff08077208 */ /* 0x000fe20000800000 */
[----:B------:R-:W-:Y:S07]  /*01b0*/  @P2 EXIT ;  /* 0x000000000000294d */ /* 0x000fee0003800000 */
[----:B------:R-:W-:Y:S01]  /*01c0*/  STG.E.64 [R2.64], R6 ;  /* 0x0000000602007986 */ /* 0x000fe2000c101b04 */
[----:B------:R-:W-:Y:S05]  /*01d0*/  EXIT ;  /* 0x000000000000794d */ /* 0x000fea0003800000 */
.L_x_0:
[----:B------:R-:W-:-:S00]  /*01e0*/  BRA `(.L_x_0) ;  /* 0xfffffff000007947 */ /* 0x000fc0000383ffff */
[----:B------:R-:W-:-:S00]  /*01f0*/  NOP ;  /* 0x0000000000007918 */ /* 0x000fc00000000000 */
        /* <DEDUP_REMOVED lines=8> */
.L_x_1:
